//
// Generated by NVIDIA NVVM Compiler
//
// Compiler Build ID: CL-36424714
// Cuda compilation tools, release 13.0, V13.0.88
// Based on NVVM 20.0.0
//

.version 9.0
.target sm_100
.address_size 64

	// .globl	_Z11kernel_slowPiS_S_

.visible .entry _Z11kernel_slowPiS_S_(
	.param .u64 .ptr .align 1 _Z11kernel_slowPiS_S__param_0,
	.param .u64 .ptr .align 1 _Z11kernel_slowPiS_S__param_1,
	.param .u64 .ptr .align 1 _Z11kernel_slowPiS_S__param_2
)
{
	.reg .pred 	%p<5>;
	.reg .b32 	%r<17>;
	.reg .b64 	%rd<15>;

	ld.param.u64 	%rd4, [_Z11kernel_slowPiS_S__param_0];
	ld.param.u64 	%rd5, [_Z11kernel_slowPiS_S__param_1];
	ld.param.u64 	%rd6, [_Z11kernel_slowPiS_S__param_2];
	cvta.to.global.u64 	%rd1, %rd6;
	cvta.to.global.u64 	%rd2, %rd5;
	cvta.to.global.u64 	%rd3, %rd4;
	mov.u32 	%r6, %tid.x;
	mov.u32 	%r7, %ctaid.x;
	mov.u32 	%r1, %ntid.x;
	mad.lo.s32 	%r16, %r7, %r1, %r6;
	setp.gt.s32 	%p1, %r16, 31457279;
	@%p1 bra 	$L__BB0_6;
	mov.u32 	%r8, %nctaid.x;
	mul.lo.s32 	%r3, %r1, %r8;
$L__BB0_2:
	and.b32  	%r9, %r16, 1;
	setp.eq.b32 	%p2, %r9, 1;
	not.pred 	%p3, %p2;
	@%p3 bra 	$L__BB0_4;
	mul.wide.s32 	%rd7, %r16, 4;
	add.s64 	%rd8, %rd3, %rd7;
	ld.global.u32 	%r10, [%rd8];
	add.s64 	%rd9, %rd2, %rd7;
	ld.global.u32 	%r11, [%rd9];
	add.s32 	%r12, %r11, %r10;
	add.s64 	%rd10, %rd1, %rd7;
	st.global.u32 	[%rd10], %r12;
	bra.uni 	$L__BB0_5;
$L__BB0_4:
	mul.wide.s32 	%rd11, %r16, 4;
	add.s64 	%rd12, %rd3, %rd11;
	ld.global.u32 	%r13, [%rd12];
	add.s64 	%rd13, %rd2, %rd11;
	ld.global.u32 	%r14, [%rd13];
	sub.s32 	%r15, %r13, %r14;
	add.s64 	%rd14, %rd1, %rd11;
	st.global.u32 	[%rd14], %r15;
$L__BB0_5:
	add.s32 	%r16, %r16, %r3;
	setp.lt.s32 	%p4, %r16, 31457280;
	@%p4 bra 	$L__BB0_2;
$L__BB0_6:
	ret;

}
	// .globl	_Z11kernel_fastPiS_S_
.visible .entry _Z11kernel_fastPiS_S_(
	.param .u64 .ptr .align 1 _Z11kernel_fastPiS_S__param_0,
	.param .u64 .ptr .align 1 _Z11kernel_fastPiS_S__param_1,
	.param .u64 .ptr .align 1 _Z11kernel_fastPiS_S__param_2
)
{
	.reg .pred 	%p<5>;
	.reg .b32 	%r<21>;
	.reg .b64 	%rd<15>;

	ld.param.u64 	%rd4, [_Z11kernel_fastPiS_S__param_0];
	ld.param.u64 	%rd5, [_Z11kernel_fastPiS_S__param_1];
	ld.param.u64 	%rd6, [_Z11kernel_fastPiS_S__param_2];
	cvta.to.global.u64 	%rd1, %rd6;
	cvta.to.global.u64 	%rd2, %rd5;
	cvta.to.global.u64 	%rd3, %rd4;
	mov.u32 	%r6, %tid.x;
	mov.u32 	%r7, %ctaid.x;
	mov.u32 	%r1, %ntid.x;
	mad.lo.s32 	%r20, %r7, %r1, %r6;
	setp.gt.s32 	%p1, %r20, 31457279;
	@%p1 bra 	$L__BB1_6;
	mov.u32 	%r8, %nctaid.x;
	mul.lo.s32 	%r3, %r1, %r8;
$L__BB1_2:
	shr.s32 	%r9, %r20, 31;
	shr.u32 	%r10, %r9, 27;
	add.s32 	%r11, %r20, %r10;
	shr.u32 	%r12, %r11, 5;
	and.b32  	%r13, %r12, 1;
	setp.eq.b32 	%p2, %r13, 1;
	not.pred 	%p3, %p2;
	@%p3 bra 	$L__BB1_4;
	mul.wide.s32 	%rd7, %r20, 4;
	add.s64 	%rd8, %rd3, %rd7;
	ld.global.u32 	%r14, [%rd8];
	add.s64 	%rd9, %rd2, %rd7;
	ld.global.u32 	%r15, [%rd9];
	add.s32 	%r16, %r15, %r14;
	add.s64 	%rd10, %rd1, %rd7;
	st.global.u32 	[%rd10], %r16;
	bra.uni 	$L__BB1_5;
$L__BB1_4:
	mul.wide.s32 	%rd11, %r20, 4;
	add.s64 	%rd12, %rd3, %rd11;
	ld.global.u32 	%r17, [%rd12];
	add.s64 	%rd13, %rd2, %rd11;
	ld.global.u32 	%r18, [%rd13];
	sub.s32 	%r19, %r17, %r18;
	add.s64 	%rd14, %rd1, %rd11;
	st.global.u32 	[%rd14], %r19;
$L__BB1_5:
	add.s32 	%r20, %r20, %r3;
	setp.lt.s32 	%p4, %r20, 31457280;
	@%p4 bra 	$L__BB1_2;
$L__BB1_6:
	ret;

}


// ===== COMPILED SASS (sm_100) =====

	.target	sm_100

	.elftype	@"ET_EXEC"


//--------------------- .note.nv.tkinfo           --------------------------
	.section	.note.nv.tkinfo,"",@"SHT_NOTE"
	.sectionflags	@"SHF_NOTE_NV_TKINFO"
	.tkinfo
        /*0018*/ 	.word	0x00000002
        /*0030*/ 	.string	""
        /*0030*/ 	.string	"ptxas"
        /*0030*/ 	.string	"Cuda compilation tools, release 13.0, V13.0.88"
        /*0030*/ 	.string	"Build cuda_13.0.r13.0/compiler.36424714_0"
        /*0030*/ 	.string	"-arch sm_100 -m 64 "



//--------------------- .note.nv.cuinfo           --------------------------
	.section	.note.nv.cuinfo,"",@"SHT_NOTE"
	.sectionflags	@"SHF_NOTE_NV_CUINFO"
        /*0018*/ 	.short	0x0002
        /*001a*/ 	.short	0x0064
        /*001c*/ 	.short	0x0082
	.zero		2


//--------------------- .nv.info                  --------------------------
	.section	.nv.info,"",@"SHT_CUDA_INFO"
	.align	4


	//----- nvinfo : EIATTR_REGCOUNT
	.align		4
        /*0000*/ 	.byte	0x04, 0x2f
        /*0002*/ 	.short	(.L_1 - .L_0)
	.align		4
.L_0:
        /*0004*/ 	.word	index@(_Z11kernel_slowPiS_S_)
        /*0008*/ 	.word	0x00000010


	//----- nvinfo : EIATTR_FRAME_SIZE
	.align		4
.L_1:
        /*000c*/ 	.byte	0x04, 0x11
        /*000e*/ 	.short	(.L_3 - .L_2)
	.align		4
.L_2:
        /*0010*/ 	.word	index@(_Z11kernel_slowPiS_S_)
        /*0014*/ 	.word	0x00000000


	//----- nvinfo : EIATTR_REGCOUNT
	.align		4
.L_3:
        /*0018*/ 	.byte	0x04, 0x2f
        /*001a*/ 	.short	(.L_5 - .L_4)
	.align		4
.L_4:
        /*001c*/ 	.word	index@(_Z11kernel_fastPiS_S_)
        /*0020*/ 	.word	0x00000016


	//----- nvinfo : EIATTR_FRAME_SIZE
	.align		4
.L_5:
        /*0024*/ 	.byte	0x04, 0x11
        /*0026*/ 	.short	(.L_7 - .L_6)
	.align		4
.L_6:
        /*0028*/ 	.word	index@(_Z11kernel_fastPiS_S_)
        /*002c*/ 	.word	0x00000000


	//----- nvinfo : EIATTR_MIN_STACK_SIZE
	.align		4
.L_7:
        /*0030*/ 	.byte	0x04, 0x12
        /*0032*/ 	.short	(.L_9 - .L_8)
	.align		4
.L_8:
        /*0034*/ 	.word	index@(_Z11kernel_fastPiS_S_)
        /*0038*/ 	.word	0x00000000


	//----- nvinfo : EIATTR_MIN_STACK_SIZE
	.align		4
.L_9:
        /*003c*/ 	.byte	0x04, 0x12
        /*003e*/ 	.short	(.L_11 - .L_10)
	.align		4
.L_10:
        /*0040*/ 	.word	index@(_Z11kernel_slowPiS_S_)
        /*0044*/ 	.word	0x00000000
.L_11:


//--------------------- .nv.compat                --------------------------
	.section	.nv.compat,"",@"SHT_CUDA_COMPAT_INFO"
	.align	4
        /*0000*/ 	.byte	0x02, 0x09, 0x00, 0x00, 0x02, 0x02, 0x01, 0x00, 0x02, 0x05, 0x05, 0x00, 0x03, 0x07, 0x01, 0x01
        /*0010*/ 	.byte	0x02, 0x03, 0x00, 0x00, 0x02, 0x06, 0x01, 0x00, 0x04, 0x0b, 0x08, 0x00, 0x09, 0x00, 0x00, 0x00
        /*0020*/ 	.byte	0x00, 0x00, 0x00, 0x00


//--------------------- .nv.info._Z11kernel_fastPiS_S_ --------------------------
	.section	.nv.info._Z11kernel_fastPiS_S_,"",@"SHT_CUDA_INFO"
	.sectionflags	@""
	.align	4


	//----- nvinfo : EIATTR_CUDA_API_VERSION
	.align		4
        /*0000*/ 	.byte	0x04, 0x37
        /*0002*/ 	.short	(.L_13 - .L_12)
.L_12:
        /*0004*/ 	.word	0x00000082


	//----- nvinfo : EIATTR_KPARAM_INFO
	.align		4
.L_13:
        /*0008*/ 	.byte	0x04, 0x17
        /*000a*/ 	.short	(.L_15 - .L_14)
.L_14:
        /*000c*/ 	.word	0x00000000
        /*0010*/ 	.short	0x0002
        /*0012*/ 	.short	0x0010
        /*0014*/ 	.byte	0x00, 0xf5, 0x21, 0x00


	//----- nvinfo : EIATTR_KPARAM_INFO
	.align		4
.L_15:
        /*0018*/ 	.byte	0x04, 0x17
        /*001a*/ 	.short	(.L_17 - .L_16)
.L_16:
        /*001c*/ 	.word	0x00000000
        /*0020*/ 	.short	0x0001
        /*0022*/ 	.short	0x0008
        /*0024*/ 	.byte	0x00, 0xf5, 0x21, 0x00


	//----- nvinfo : EIATTR_KPARAM_INFO
	.align		4
.L_17:
        /*0028*/ 	.byte	0x04, 0x17
        /*002a*/ 	.short	(.L_19 - .L_18)
.L_18:
        /*002c*/ 	.word	0x00000000
        /*0030*/ 	.short	0x0000
        /*0032*/ 	.short	0x0000
        /*0034*/ 	.byte	0x00, 0xf5, 0x21, 0x00


	//----- nvinfo : EIATTR_SPARSE_MMA_MASK
	.align		4
.L_19:
        /*0038*/ 	.byte	0x03, 0x50
        /*003a*/ 	.short	0x0000


	//----- nvinfo : EIATTR_MAXREG_COUNT
	.align		4
        /*003c*/ 	.byte	0x03, 0x1b
        /*003e*/ 	.short	0x00ff


	//----- nvinfo : EIATTR_MERCURY_ISA_VERSION
	.align		4
        /*0040*/ 	.byte	0x03, 0x5f
        /*0042*/ 	.short	0x0101


	//----- nvinfo : EIATTR_VRC_CTA_INIT_COUNT
	.align		4
        /*0044*/ 	.byte	0x02, 0x4a
	.zero		1
	.zero		1


	//----- nvinfo : EIATTR_EXIT_INSTR_OFFSETS
	.align		4
        /*0048*/ 	.byte	0x04, 0x1c
        /*004a*/ 	.short	(.L_21 - .L_20)


	//   ....[0]....
.L_20:
        /*004c*/ 	.word	0x00000060


	//   ....[1]....
        /*0050*/ 	.word	0x00000200


	//----- nvinfo : EIATTR_CRS_STACK_SIZE
	.align		4
.L_21:
        /*0054*/ 	.byte	0x04, 0x1e
        /*0056*/ 	.short	(.L_23 - .L_22)
.L_22:
        /*0058*/ 	.word	0x00000000


	//----- nvinfo : EIATTR_CBANK_PARAM_SIZE
	.align		4
.L_23:
        /*005c*/ 	.byte	0x03, 0x19
        /*005e*/ 	.short	0x0018


	//----- nvinfo : EIATTR_PARAM_CBANK
	.align		4
        /*0060*/ 	.byte	0x04, 0x0a
        /*0062*/ 	.short	(.L_25 - .L_24)
	.align		4
.L_24:
        /*0064*/ 	.word	index@(.nv.constant0._Z11kernel_fastPiS_S_)
        /*0068*/ 	.short	0x0380
        /*006a*/ 	.short	0x0018


	//----- nvinfo : EIATTR_SW_WAR
	.align		4
.L_25:
        /*006c*/ 	.byte	0x04, 0x36
        /*006e*/ 	.short	(.L_27 - .L_26)
.L_26:
        /*0070*/ 	.word	0x00000008
.L_27:


//--------------------- .nv.info._Z11kernel_slowPiS_S_ --------------------------
	.section	.nv.info._Z11kernel_slowPiS_S_,"",@"SHT_CUDA_INFO"
	.sectionflags	@""
	.align	4


	//----- nvinfo : EIATTR_CUDA_API_VERSION
	.align		4
        /*0000*/ 	.byte	0x04, 0x37
        /*0002*/ 	.short	(.L_29 - .L_28)
.L_28:
        /*0004*/ 	.word	0x00000082


	//----- nvinfo : EIATTR_KPARAM_INFO
	.align		4
.L_29:
        /*0008*/ 	.byte	0x04, 0x17
        /*000a*/ 	.short	(.L_31 - .L_30)
.L_30:
        /*000c*/ 	.word	0x00000000
        /*0010*/ 	.short	0x0002
        /*0012*/ 	.short	0x0010
        /*0014*/ 	.byte	0x00, 0xf5, 0x21, 0x00


	//----- nvinfo : EIATTR_KPARAM_INFO
	.align		4
.L_31:
        /*0018*/ 	.byte	0x04, 0x17
        /*001a*/ 	.short	(.L_33 - .L_32)
.L_32:
        /*001c*/ 	.word	0x00000000
        /*0020*/ 	.short	0x0001
        /*0022*/ 	.short	0x0008
        /*0024*/ 	.byte	0x00, 0xf5, 0x21, 0x00


	//----- nvinfo : EIATTR_KPARAM_INFO
	.align		4
.L_33:
        /*0028*/ 	.byte	0x04, 0x17
        /*002a*/ 	.short	(.L_35 - .L_34)
.L_34:
        /*002c*/ 	.word	0x00000000
        /*0030*/ 	.short	0x0000
        /*0032*/ 	.short	0x0000
        /*0034*/ 	.byte	0x00, 0xf5, 0x21, 0x00


	//----- nvinfo : EIATTR_SPARSE_MMA_MASK
	.align		4
.L_35:
        /*0038*/ 	.byte	0x03, 0x50
        /*003a*/ 	.short	0x0000


	//----- nvinfo : EIATTR_MAXREG_COUNT
	.align		4
        /*003c*/ 	.byte	0x03, 0x1b
        /*003e*/ 	.short	0x00ff


	//----- nvinfo : EIATTR_MERCURY_ISA_VERSION
	.align		4
        /*0040*/ 	.byte	0x03, 0x5f
        /*0042*/ 	.short	0x0101


	//----- nvinfo : EIATTR_VRC_CTA_INIT_COUNT
	.align		4
        /*0044*/ 	.byte	0x02, 0x4a
	.zero		1
	.zero		1


	//----- nvinfo : EIATTR_EXIT_INSTR_OFFSETS
	.align		4
        /*0048*/ 	.byte	0x04, 0x1c
        /*004a*/ 	.short	(.L_37 - .L_36)


	//   ....[0]....
.L_36:
        /*004c*/ 	.word	0x00000060


	//   ....[1]....
        /*0050*/ 	.word	0x000001d0


	//----- nvinfo : EIATTR_CRS_STACK_SIZE
	.align		4
.L_37:
        /*0054*/ 	.byte	0x04, 0x1e
        /*0056*/ 	.short	(.L_39 - .L_38)
.L_38:
        /*0058*/ 	.word	0x00000000


	//----- nvinfo : EIATTR_CBANK_PARAM_SIZE
	.align		4
.L_39:
        /*005c*/ 	.byte	0x03, 0x19
        /*005e*/ 	.short	0x0018


	//----- nvinfo : EIATTR_PARAM_CBANK
	.align		4
        /*0060*/ 	.byte	0x04, 0x0a
        /*0062*/ 	.short	(.L_41 - .L_40)
	.align		4
.L_40:
        /*0064*/ 	.word	index@(.nv.constant0._Z11kernel_slowPiS_S_)
        /*0068*/ 	.short	0x0380
        /*006a*/ 	.short	0x0018


	//----- nvinfo : EIATTR_SW_WAR
	.align		4
.L_41:
        /*006c*/ 	.byte	0x04, 0x36
        /*006e*/ 	.short	(.L_43 - .L_42)
.L_42:
        /*0070*/ 	.word	0x00000008
.L_43:


//--------------------- .nv.callgraph             --------------------------
	.section	.nv.callgraph,"",@"SHT_CUDA_CALLGRAPH"
	.align	4
	.sectionentsize	8
	.align		4
        /*0000*/ 	.word	0x00000000
	.align		4
        /*0004*/ 	.word	0xffffffff
	.align		4
        /*0008*/ 	.word	0x00000000
	.align		4
        /*000c*/ 	.word	0xfffffffe
	.align		4
        /*0010*/ 	.word	0x00000000
	.align		4
        /*0014*/ 	.word	0xfffffffd
	.align		4
        /*0018*/ 	.word	0x00000000
	.align		4
        /*001c*/ 	.word	0xfffffffc


//--------------------- .text._Z11kernel_fastPiS_S_ --------------------------
	.section	.text._Z11kernel_fastPiS_S_,"ax",@progbits
	.align	128
        .global         _Z11kernel_fastPiS_S_
        .type           _Z11kernel_fastPiS_S_,@function
        .size           _Z11kernel_fastPiS_S_,(.L_x_4 - _Z11kernel_fastPiS_S_)
        .other          _Z11kernel_fastPiS_S_,@"STO_CUDA_ENTRY STV_DEFAULT"
_Z11kernel_fastPiS_S_:
.text._Z11kernel_fastPiS_S_:
[----:B------:R-:W-:Y:S01]  /*0000*/  LDC R1, c[0x0][0x37c] ;  /* 0x0000df00ff017b82 */ /* 0x000fe20000000800 */
[----:B------:R-:W0:Y:S07]  /*0010*/  S2R R0, SR_TID.X ;  /* 0x0000000000007919 */ /* 0x000e2e0000002100 */
[----:B------:R-:W0:Y:S08]  /*0020*/  S2UR UR4, SR_CTAID.X ;  /* 0x00000000000479c3 */ /* 0x000e300000002500 */
[----:B------:R-:W0:Y:S02]  /*0030*/  LDC R15, c[0x0][0x360] ;  /* 0x0000d800ff0f7b82 */ /* 0x000e240000000800 */
[----:B0-----:R-:W-:-:S05]  /*0040*/  IMAD R0, R15, UR4, R0 ;  /* 0x000000040f007c24 */ /* 0x001fca000f8e0200 */
[----:B------:R-:W-:-:S13]  /*0050*/  ISETP.GT.AND P0, PT, R0, 0x1dfffff, PT ;  /* 0x01dfffff0000780c */ /* 0x000fda0003f04270 */
[----:B------:R-:W-:Y:S05]  /*0060*/  @P0 EXIT ;  /* 0x000000000000094d */ /* 0x000fea0003800000 */
[----:B------:R-:W0:Y:S01]  /*0070*/  LDC.64 R2, c[0x0][0x380] ;  /* 0x0000e000ff027b82 */ /* 0x000e220000000a00 */
[----:B------:R-:W1:Y:S01]  /*0080*/  LDCU UR4, c[0x0][0x370] ;  /* 0x00006e00ff0477ac */ /* 0x000e620008000800 */
[----:B------:R-:W2:Y:S06]  /*0090*/  LDCU.64 UR6, c[0x0][0x358] ;  /* 0x00006b00ff0677ac */ /* 0x000eac0008000a00 */
[----:B------:R-:W3:Y:S08]  /*00a0*/  LDC.64 R4, c[0x0][0x388] ;  /* 0x0000e200ff047b82 */ /* 0x000ef00000000a00 */
[----:B------:R-:W4:Y:S01]  /*00b0*/  LDC.64 R6, c[0x0][0x390] ;  /* 0x0000e400ff067b82 */ /* 0x000f220000000a00 */
[----:B-1----:R-:W-:-:S07]  /*00c0*/  IMAD R15, R15, UR4, RZ ;  /* 0x000000040f0f7c24 */ /* 0x002fce000f8e02ff */
.L_x_0:
[----:B------:R-:W-:Y:S01]  /*00d0*/  SHF.R.S32.HI R9, RZ, 0x1f, R0 ;  /* 0x0000001fff097819 */ /* 0x000fe20000011400 */
[----:B---3--:R-:W-:-:S03]  /*00e0*/  IMAD.WIDE R10, R0, 0x4, R4 ;  /* 0x00000004000a7825 */ /* 0x008fc600078e0204 */
[----:B------:R-:W-:-:S04]  /*00f0*/  LEA.HI R9, R9, R0, RZ, 0x5 ;  /* 0x0000000009097211 */ /* 0x000fc800078f28ff */
[----:B------:R-:W-:-:S04]  /*0100*/  SHF.R.U32.HI R9, RZ, 0x5, R9 ;  /* 0x00000005ff097819 */ /* 0x000fc80000011609 */
[----:B------:R-:W-:-:S04]  /*0110*/  LOP3.LUT R9, R9, 0x1, RZ, 0xc0, !PT ;  /* 0x0000000109097812 */ /* 0x000fc800078ec0ff */
[----:B------:R-:W-:Y:S01]  /*0120*/  ISETP.NE.U32.AND P0, PT, R9, 0x1, PT ;  /* 0x000000010900780c */ /* 0x000fe20003f05070 */
[----:B0-----:R-:W-:-:S12]  /*0130*/  IMAD.WIDE R8, R0, 0x4, R2 ;  /* 0x0000000400087825 */ /* 0x001fd800078e0202 */
[----:B--2---:R-:W2:Y:S04]  /*0140*/  @!P0 LDG.E R14, desc[UR6][R8.64] ;  /* 0x00000006080e8981 */ /* 0x004ea8000c1e1900 */
[----:B------:R-:W2:Y:S01]  /*0150*/  @!P0 LDG.E R17, desc[UR6][R10.64] ;  /* 0x000000060a118981 */ /* 0x000ea2000c1e1900 */
[----:B----4-:R-:W-:-:S04]  /*0160*/  IMAD.WIDE R12, R0, 0x4, R6 ;  /* 0x00000004000c7825 */ /* 0x010fc800078e0206 */
[----:B--2---:R-:W-:-:S05]  /*0170*/  @!P0 IMAD.IADD R17, R14, 0x1, R17 ;  /* 0x000000010e118824 */ /* 0x004fca00078e0211 */
[----:B------:R1:W-:Y:S04]  /*0180*/  @!P0 STG.E desc[UR6][R12.64], R17 ;  /* 0x000000110c008986 */ /* 0x0003e8000c101906 */
[----:B------:R-:W2:Y:S04]  /*0190*/  @P0 LDG.E R14, desc[UR6][R8.64] ;  /* 0x00000006080e0981 */ /* 0x000ea8000c1e1900 */
[----:B------:R-:W2:Y:S01]  /*01a0*/  @P0 LDG.E R19, desc[UR6][R10.64] ;  /* 0x000000060a130981 */ /* 0x000ea2000c1e1900 */
[----:B------:R-:W-:Y:S01]  /*01b0*/  IMAD.IADD R0, R15, 0x1, R0 ;  /* 0x000000010f007824 */ /* 0x000fe200078e0200 */
[----:B--2---:R-:W-:-:S05]  /*01c0*/  @P0 IADD3 R19, PT, PT, R14, -R19, RZ ;  /* 0x800000130e130210 */ /* 0x004fca0007ffe0ff */
[----:B------:R1:W-:Y:S01]  /*01d0*/  @P0 STG.E desc[UR6][R12.64], R19 ;  /* 0x000000130c000986 */ /* 0x0003e2000c101906 */
[----:B------:R-:W-:-:S13]  /*01e0*/  ISETP.GE.AND P0, PT, R0, 0x1e00000, PT ;  /* 0x01e000000000780c */ /* 0x000fda0003f06270 */
[----:B-1----:R-:W-:Y:S05]  /*01f0*/  @!P0 BRA `(.L_x_0) ;  /* 0xfffffffc00b48947 */ /* 0x002fea000383ffff */
[----:B------:R-:W-:Y:S05]  /*0200*/  EXIT ;  /* 0x000000000000794d */ /* 0x000fea0003800000 */
.L_x_1:
[----:B------:R-:W-:-:S00]  /*0210*/  BRA `(.L_x_1) ;  /* 0xfffffffc00fc7947 */ /* 0x000fc0000383ffff */
[----:B------:R-:W-:-:S00]  /*0220*/  NOP ;  /* 0x0000000000007918 */ /* 0x000fc00000000000 */
        /* <DEDUP_REMOVED lines=13> */
.L_x_4:


//--------------------- .text._Z11kernel_slowPiS_S_ --------------------------
	.section	.text._Z11kernel_slowPiS_S_,"ax",@progbits
	.align	128
        .global         _Z11kernel_slowPiS_S_
        .type           _Z11kernel_slowPiS_S_,@function
        .size           _Z11kernel_slowPiS_S_,(.L_x_5 - _Z11kernel_slowPiS_S_)
        .other          _Z11kernel_slowPiS_S_,@"STO_CUDA_ENTRY STV_DEFAULT"
_Z11kernel_slowPiS_S_:
.text._Z11kernel_slowPiS_S_:
[----:B------:R-:W-:Y:S01]  /*0000*/  LDC R1, c[0x0][0x37c] ;  /* 0x0000df00ff017b82 */ /* 0x000fe20000000800 */
[----:B------:R-:W0:Y:S07]  /*0010*/  S2R R0, SR_TID.X ;  /* 0x0000000000007919 */ /* 0x000e2e0000002100 */
[----:B------:R-:W0:Y:S08]  /*0020*/  S2UR UR4, SR_CTAID.X ;  /* 0x00000000000479c3 */ /* 0x000e300000002500 */
[----:B------:R-:W0:Y:S02]  /*0030*/  LDC R9, c[0x0][0x360] ;  /* 0x0000d800ff097b82 */ /* 0x000e240000000800 */
[----:B0-----:R-:W-:-:S05]  /*0040*/  IMAD R0, R9, UR4, R0 ;  /* 0x0000000409007c24 */ /* 0x001fca000f8e0200 */
[----:B------:R-:W-:-:S13]  /*0050*/  ISETP.GT.AND P0, PT, R0, 0x1dfffff, PT ;  /* 0x01dfffff0000780c */ /* 0x000fda0003f04270 */
[----:B------:R-:W-:Y:S05]  /*0060*/  @P0 EXIT ;  /* 0x000000000000094d */ /* 0x000fea0003800000 */
[----:B------:R-:W0:Y:S01]  /*0070*/  LDCU UR4, c[0x0][0x370] ;  /* 0x00006e00ff0477ac */ /* 0x000e220008000800 */
[----:B------:R-:W1:Y:S01]  /*0080*/  LDCU.64 UR6, c[0x0][0x358] ;  /* 0x00006b00ff0677ac */ /* 0x000e620008000a00 */
[----:B0-----:R-:W-:-:S07]  /*0090*/  IMAD R9, R9, UR4, RZ ;  /* 0x0000000409097c24 */ /* 0x001fce000f8e02ff */
.L_x_2:
[----:B------:R-:W0:Y:S01]  /*00a0*/  LDC.64 R2, c[0x0][0x380] ;  /* 0x0000e000ff027b82 */ /* 0x000e220000000a00 */
[----:B------:R-:W-:-:S04]  /*00b0*/  LOP3.LUT R6, R0, 0x1, RZ, 0xc0, !PT ;  /* 0x0000000100067812 */ /* 0x000fc800078ec0ff */
[----:B------:R-:W-:-:S03]  /*00c0*/  ISETP.NE.U32.AND P0, PT, R6, 0x1, PT ;  /* 0x000000010600780c */ /* 0x000fc60003f05070 */
[----:B------:R-:W2:Y:S08]  /*00d0*/  LDC.64 R4, c[0x0][0x388] ;  /* 0x0000e200ff047b82 */ /* 0x000eb00000000a00 */
[----:B------:R-:W3:Y:S01]  /*00e0*/  LDC.64 R6, c[0x0][0x390] ;  /* 0x0000e400ff067b82 */ /* 0x000ee20000000a00 */
[----:B0-----:R-:W-:-:S05]  /*00f0*/  IMAD.WIDE R2, R0, 0x4, R2 ;  /* 0x0000000400027825 */ /* 0x001fca00078e0202 */
[----:B-1----:R-:W4:Y:S01]  /*0100*/  @!P0 LDG.E R8, desc[UR6][R2.64] ;  /* 0x0000000602088981 */ /* 0x002f22000c1e1900 */
[----:B--2---:R-:W-:-:S05]  /*0110*/  IMAD.WIDE R4, R0, 0x4, R4 ;  /* 0x0000000400047825 */ /* 0x004fca00078e0204 */
[----:B------:R-:W4:Y:S01]  /*0120*/  @!P0 LDG.E R11, desc[UR6][R4.64] ;  /* 0x00000006040b8981 */ /* 0x000f22000c1e1900 */
[----:B---3--:R-:W-:Y:S01]  /*0130*/  IMAD.WIDE R6, R0, 0x4, R6 ;  /* 0x0000000400067825 */ /* 0x008fe200078e0206 */
[----:B----4-:R-:W-:-:S05]  /*0140*/  @!P0 IADD3 R11, PT, PT, R8, R11, RZ ;  /* 0x0000000b080b8210 */ /* 0x010fca0007ffe0ff */
[----:B------:R0:W-:Y:S04]  /*0150*/  @!P0 STG.E desc[UR6][R6.64], R11 ;  /* 0x0000000b06008986 */ /* 0x0001e8000c101906 */
[----:B------:R-:W2:Y:S04]  /*0160*/  @P0 LDG.E R8, desc[UR6][R2.64] ;  /* 0x0000000602080981 */ /* 0x000ea8000c1e1900 */
[----:B------:R-:W2:Y:S01]  /*0170*/  @P0 LDG.E R13, desc[UR6][R4.64] ;  /* 0x00000006040d0981 */ /* 0x000ea2000c1e1900 */
[----:B------:R-:W-:Y:S02]  /*0180*/  IADD3 R0, PT, PT, R9, R0, RZ ;  /* 0x0000000009007210 */ /* 0x000fe40007ffe0ff */
[----:B--2---:R-:W-:-:S05]  /*0190*/  @P0 IADD3 R13, PT, PT, R8, -R13, RZ ;  /* 0x8000000d080d0210 */ /* 0x004fca0007ffe0ff */
[----:B------:R0:W-:Y:S01]  /*01a0*/  @P0 STG.E desc[UR6][R6.64], R13 ;  /* 0x0000000d06000986 */ /* 0x0001e2000c101906 */
[----:B------:R-:W-:-:S13]  /*01b0*/  ISETP.GE.AND P0, PT, R0, 0x1e00000, PT ;  /* 0x01e000000000780c */ /* 0x000fda0003f06270 */
[----:B0-----:R-:W-:Y:S05]  /*01c0*/  @!P0 BRA `(.L_x_2) ;  /* 0xfffffffc00b48947 */ /* 0x001fea000383ffff */
[----:B------:R-:W-:Y:S05]  /*01d0*/  EXIT ;  /* 0x000000000000794d */ /* 0x000fea0003800000 */
.L_x_3:
        /* <DEDUP_REMOVED lines=10> */
.L_x_5:


//--------------------- .nv.shared.reserved.0     --------------------------
	.section	.nv.shared.reserved.0,"aw",@nobits
	.weak		__nv_reservedSMEM_offset_0_alias
	.size		__nv_reservedSMEM_offset_0_alias, 0, 64
	.other		__nv_reservedSMEM_offset_0_alias,@"STO_CUDA_RESERVED_SHARED STV_DEFAULT"
__nv_reservedSMEM_offset_0_alias:
	.zero		0
	.zero		64


//--------------------- .nv.constant0._Z11kernel_fastPiS_S_ --------------------------
	.section	.nv.constant0._Z11kernel_fastPiS_S_,"a",@progbits
	.sectionflags	@""
	.align	4
.nv.constant0._Z11kernel_fastPiS_S_:
	.zero		920


//--------------------- .nv.constant0._Z11kernel_slowPiS_S_ --------------------------
	.section	.nv.constant0._Z11kernel_slowPiS_S_,"a",@progbits
	.sectionflags	@""
	.align	4
.nv.constant0._Z11kernel_slowPiS_S_:
	.zero		920


//--------------------- SYMBOLS --------------------------

	.type		.nv.reservedSmem.offset0,@object
	.size		.nv.reservedSmem.offset0,0x4
